	.headerflags	@"EF_CUDA_TEXMODE_UNIFIED EF_CUDA_64BIT_ADDRESS EF_CUDA_ACCELERATORS EF_CUDA_SM90 EF_CUDA_VIRTUAL_SM(EF_CUDA_SM90)"
	.elftype	@"ET_EXEC"


//--------------------- .nv.info                  --------------------------
	.section	.nv.info,"",@"SHT_CUDA_INFO"
	.align	4


	//----- nvinfo : EIATTR_REGCOUNT
	.align		4
        /*0000*/ 	.byte	0x04, 0x2f
        /*0002*/ 	.short	(.L_1 - .L_0)
	.align		4
.L_0:
        /*0004*/ 	.word	index@(triton_poi_fused_convolution_13)
        /*0008*/ 	.word	0x0000000c


	//----- nvinfo : EIATTR_MIN_STACK_SIZE
	.align		4
.L_1:
        /*000c*/ 	.byte	0x04, 0x12
        /*000e*/ 	.short	(.L_3 - .L_2)
	.align		4
.L_2:
        /*0010*/ 	.word	index@(triton_poi_fused_convolution_13)
        /*0014*/ 	.word	0x00000000


	//----- nvinfo : EIATTR_FRAME_SIZE
	.align		4
.L_3:
        /*0018*/ 	.byte	0x04, 0x11
        /*001a*/ 	.short	(.L_5 - .L_4)
	.align		4
.L_4:
        /*001c*/ 	.word	index@(triton_poi_fused_convolution_13)
        /*0020*/ 	.word	0x00000000


	//----- nvinfo : EIATTR_MIN_STACK_SIZE
	.align		4
.L_5:
        /*0024*/ 	.byte	0x04, 0x12
        /*0026*/ 	.short	(.L_7 - .L_6)
	.align		4
.L_6:
        /*0028*/ 	.word	index@(triton_poi_fused_convolution_13)
        /*002c*/ 	.word	0x00000000
.L_7:


//--------------------- .nv.info.triton_poi_fused_convolution_13 --------------------------
	.section	.nv.info.triton_poi_fused_convolution_13,"",@"SHT_CUDA_INFO"
	.sectionflags	@""
	.align	4


	//----- nvinfo : EIATTR_CUDA_API_VERSION
	.align		4
        /*0000*/ 	.byte	0x04, 0x37
        /*0002*/ 	.short	(.L_9 - .L_8)
.L_8:
        /*0004*/ 	.word	0x0000007c


	//----- nvinfo : EIATTR_KPARAM_INFO
	.align		4
.L_9:
        /*0008*/ 	.byte	0x04, 0x17
        /*000a*/ 	.short	(.L_11 - .L_10)
.L_10:
        /*000c*/ 	.word	0x00000000
        /*0010*/ 	.short	0x0002
        /*0012*/ 	.short	0x0010
        /*0014*/ 	.byte	0x00, 0xf0, 0x11, 0x00


	//----- nvinfo : EIATTR_KPARAM_INFO
	.align		4
.L_11:
        /*0018*/ 	.byte	0x04, 0x17
        /*001a*/ 	.short	(.L_13 - .L_12)
.L_12:
        /*001c*/ 	.word	0x00000000
        /*0020*/ 	.short	0x0001
        /*0022*/ 	.short	0x0008
        /*0024*/ 	.byte	0x00, 0xf4, 0x21, 0x00


	//----- nvinfo : EIATTR_KPARAM_INFO
	.align		4
.L_13:
        /*0028*/ 	.byte	0x04, 0x17
        /*002a*/ 	.short	(.L_15 - .L_14)
.L_14:
        /*002c*/ 	.word	0x00000000
        /*0030*/ 	.short	0x0000
        /*0032*/ 	.short	0x0000
        /*0034*/ 	.byte	0x00, 0xf4, 0x21, 0x00


	//----- nvinfo : EIATTR_SPARSE_MMA_MASK
	.align		4
.L_15:
        /*0038*/ 	.byte	0x03, 0x50
        /*003a*/ 	.short	0x0000


	//----- nvinfo : EIATTR_MAXREG_COUNT
	.align		4
        /*003c*/ 	.byte	0x03, 0x1b
        /*003e*/ 	.short	0x00ff


	//----- nvinfo : EIATTR_EXIT_INSTR_OFFSETS
	.align		4
        /*0040*/ 	.byte	0x04, 0x1c
        /*0042*/ 	.short	(.L_17 - .L_16)


	//   ....[0]....
.L_16:
        /*0044*/ 	.word	0x00000160


	//----- nvinfo : EIATTR_REQNTID
	.align		4
.L_17:
        /*0048*/ 	.byte	0x04, 0x10
        /*004a*/ 	.short	(.L_19 - .L_18)
.L_18:
        /*004c*/ 	.word	0x00000080
        /*0050*/ 	.word	0x00000001
        /*0054*/ 	.word	0x00000001


	//----- nvinfo : EIATTR_CBANK_PARAM_SIZE
	.align		4
.L_19:
        /*0058*/ 	.byte	0x03, 0x19
        /*005a*/ 	.short	0x0014


	//----- nvinfo : EIATTR_PARAM_CBANK
	.align		4
        /*005c*/ 	.byte	0x04, 0x0a
        /*005e*/ 	.short	(.L_21 - .L_20)
	.align		4
.L_20:
        /*0060*/ 	.word	index@(.nv.constant0.triton_poi_fused_convolution_13)
        /*0064*/ 	.short	0x0210
        /*0066*/ 	.short	0x0014


	//----- nvinfo : EIATTR_SW_WAR
	.align		4
.L_21:
        /*0068*/ 	.byte	0x04, 0x36
        /*006a*/ 	.short	(.L_23 - .L_22)
.L_22:
        /*006c*/ 	.word	0x00000008
.L_23:


//--------------------- .nv.callgraph             --------------------------
	.section	.nv.callgraph,"",@"SHT_CUDA_CALLGRAPH"
	.align	4
	.sectionentsize	8
	.align		4
        /*0000*/ 	.word	0x00000000
	.align		4
        /*0004*/ 	.word	0xffffffff
	.align		4
        /*0008*/ 	.word	0x00000000
	.align		4
        /*000c*/ 	.word	0xfffffffe
	.align		4
        /*0010*/ 	.word	0x00000000
	.align		4
        /*0014*/ 	.word	0xfffffffd
	.align		4
        /*0018*/ 	.word	0x00000000
	.align		4
        /*001c*/ 	.word	0xfffffffc


//--------------------- .text.triton_poi_fused_convolution_13 --------------------------
	.section	.text.triton_poi_fused_convolution_13,"ax",@progbits
	.align	128
        .global         triton_poi_fused_convolution_13
        .type           triton_poi_fused_convolution_13,@function
        .size           triton_poi_fused_convolution_13,(.L_x_1 - triton_poi_fused_convolution_13)
        .other          triton_poi_fused_convolution_13,@"STO_CUDA_ENTRY STV_DEFAULT"
triton_poi_fused_convolution_13:
.text.triton_poi_fused_convolution_13:
[----:B------:R-:W-:Y:S01]  /*0000*/  LDC R1, c[0x0][0x28] ;  /* 0x00000a00ff017b82 */ /* 0x000fe20000000800 */
[----:B------:R-:W1:Y:S07]  /*0010*/  S2R R0, SR_TID.X ;  /* 0x0000000000007919 */ /* 0x000e6e0000002100 */
[----:B------:R-:W2:Y:S01]  /*0020*/  LDC.64 R4, c[0x0][0x218] ;  /* 0x00008600ff047b82 */ /* 0x000ea20000000a00 */
[----:B------:R-:W-:Y:S01]  /*0030*/  ULDC.64 UR4, c[0x0][0x208] ;  /* 0x0000820000047ab9 */ /* 0x000fe20000000a00 */
[----:B------:R-:W3:Y:S01]  /*0040*/  S2R R7, SR_CTAID.X ;  /* 0x0000000000077919 */ /* 0x000ee20000002500 */
[----:B-1----:R-:W-:-:S02]  /*0050*/  LOP3.LUT R0, R0, 0x7f, RZ, 0xc0, !PT ;  /* 0x0000007f00007812 */ /* 0x002fc400078ec0ff */
[----:B---3--:R-:W-:-:S03]  /*0060*/  SHF.R.S32.HI R2, RZ, 0x18, R7 ;  /* 0x00000018ff027819 */ /* 0x008fc60000011407 */
[----:B------:R-:W-:Y:S01]  /*0070*/  IMAD R7, R7, 0x80, R0 ;  /* 0x0000008007077824 */ /* 0x000fe200078e0200 */
[----:B------:R-:W-:Y:S02]  /*0080*/  SGXT R0, R2, 0x1 ;  /* 0x000000010200781a */ /* 0x000fe40000000200 */
[----:B------:R-:W1:Y:S02]  /*0090*/  LDC.64 R2, c[0x0][0x210] ;  /* 0x00008400ff027b82 */ /* 0x000e640000000a00 */
[----:B------:R-:W-:-:S04]  /*00a0*/  LEA.HI R0, R0, R7, RZ, 0x2 ;  /* 0x0000000700007211 */ /* 0x000fc800078f10ff */
[--C-:B------:R-:W-:Y:S02]  /*00b0*/  SHF.R.S32.HI R6, RZ, 0x2, R0.reuse ;  /* 0x00000002ff067819 */ /* 0x100fe40000011400 */
[----:B------:R-:W-:-:S04]  /*00c0*/  SHF.R.S32.HI R9, RZ, 0x1f, R0 ;  /* 0x0000001fff097819 */ /* 0x000fc80000011400 */
[----:B------:R-:W-:-:S04]  /*00d0*/  LEA.HI R9, R9, R6, RZ, 0x8 ;  /* 0x0000000609097211 */ /* 0x000fc800078f40ff */
[----:B------:R-:W-:-:S05]  /*00e0*/  LOP3.LUT R9, R9, 0xffffff00, RZ, 0xc0, !PT ;  /* 0xffffff0009097812 */ /* 0x000fca00078ec0ff */
[----:B------:R-:W-:Y:S02]  /*00f0*/  IMAD.IADD R9, R6, 0x1, -R9 ;  /* 0x0000000106097824 */ /* 0x000fe400078e0a09 */
[----:B-1----:R-:W-:-:S04]  /*0100*/  IMAD.WIDE R2, R7, 0x4, R2 ;  /* 0x0000000407027825 */ /* 0x002fc800078e0202 */
[----:B--2---:R-:W-:Y:S01]  /*0110*/  IMAD.WIDE R4, R9, 0x4, R4 ;  /* 0x0000000409047825 */ /* 0x004fe200078e0204 */
[----:B------:R-:W2:Y:S05]  /*0120*/  LDG.E R0, desc[UR4][R2.64] ;  /* 0x0000000402007981 */ /* 0x000eaa000c1e1900 */
[----:B------:R-:W2:Y:S02]  /*0130*/  LDG.E.EL R5, desc[UR4][R4.64] ;  /* 0x0000000404057981 */ /* 0x000ea4000c2e1900 */
[----:B--2---:R-:W-:-:S05]  /*0140*/  FADD R7, R0, R5 ;  /* 0x0000000500077221 */ /* 0x004fca0000000000 */
[----:B------:R-:W-:Y:S01]  /*0150*/  STG.E desc[UR4][R2.64], R7 ;  /* 0x0000000702007986 */ /* 0x000fe2000c101904 */
[----:B------:R-:W-:Y:S05]  /*0160*/  EXIT ;  /* 0x000000000000794d */ /* 0x000fea0003800000 */
.L_x_0:
[----:B------:R-:W-:-:S00]  /*0170*/  BRA `(.L_x_0) ;  /* 0xfffffffc00fc7947 */ /* 0x000fc0000383ffff */
[----:B------:R-:W-:-:S00]  /*0180*/  NOP ;  /* 0x0000000000007918 */ /* 0x000fc00000000000 */
[----:B------:R-:W-:-:S00]  /*0190*/  NOP ;  /* 0x0000000000007918 */ /* 0x000fc00000000000 */
[----:B------:R-:W-:-:S00]  /*01a0*/  NOP ;  /* 0x0000000000007918 */ /* 0x000fc00000000000 */
[----:B------:R-:W-:-:S00]  /*01b0*/  NOP ;  /* 0x0000000000007918 */ /* 0x000fc00000000000 */
[----:B------:R-:W-:-:S00]  /*01c0*/  NOP ;  /* 0x0000000000007918 */ /* 0x000fc00000000000 */
[----:B------:R-:W-:-:S00]  /*01d0*/  NOP ;  /* 0x0000000000007918 */ /* 0x000fc00000000000 */
[----:B------:R-:W-:-:S00]  /*01e0*/  NOP ;  /* 0x0000000000007918 */ /* 0x000fc00000000000 */
[----:B------:R-:W-:-:S00]  /*01f0*/  NOP ;  /* 0x0000000000007918 */ /* 0x000fc00000000000 */
.L_x_1:


//--------------------- .nv.constant0.triton_poi_fused_convolution_13 --------------------------
	.section	.nv.constant0.triton_poi_fused_convolution_13,"a",@progbits
	.sectionflags	@""
	.align	4
.nv.constant0.triton_poi_fused_convolution_13:
	.zero		548
